//
// Generated by NVIDIA NVVM Compiler
//
// Compiler Build ID: CL-36424714
// Cuda compilation tools, release 13.0, V13.0.88
// Based on NVVM 20.0.0
//

.version 9.0
.target sm_100
.address_size 64

	// .globl	_Z10kernel_AoSP3AoS

.visible .entry _Z10kernel_AoSP3AoS(
	.param .u64 .ptr .align 1 _Z10kernel_AoSP3AoS_param_0
)
{
	.reg .b32 	%r<5>;
	.reg .b32 	%f<7>;
	.reg .b64 	%rd<5>;

	ld.param.u64 	%rd1, [_Z10kernel_AoSP3AoS_param_0];
	cvta.to.global.u64 	%rd2, %rd1;
	mov.u32 	%r1, %ctaid.x;
	mov.u32 	%r2, %ntid.x;
	mov.u32 	%r3, %tid.x;
	mad.lo.s32 	%r4, %r1, %r2, %r3;
	mul.wide.s32 	%rd3, %r4, 12;
	add.s64 	%rd4, %rd2, %rd3;
	ld.global.f32 	%f1, [%rd4];
	add.f32 	%f2, %f1, 0f41200000;
	st.global.f32 	[%rd4], %f2;
	ld.global.f32 	%f3, [%rd4+4];
	add.f32 	%f4, %f3, 0f41200000;
	st.global.f32 	[%rd4+4], %f4;
	ld.global.f32 	%f5, [%rd4+8];
	add.f32 	%f6, %f5, 0f41200000;
	st.global.f32 	[%rd4+8], %f6;
	ret;

}
	// .globl	_Z10kernel_SoA3SoA
.visible .entry _Z10kernel_SoA3SoA(
	.param .align 8 .b8 _Z10kernel_SoA3SoA_param_0[24]
)
{
	.reg .b32 	%r<5>;
	.reg .b32 	%f<7>;
	.reg .b64 	%rd<11>;

	ld.param.u64 	%rd1, [_Z10kernel_SoA3SoA_param_0+16];
	ld.param.u64 	%rd2, [_Z10kernel_SoA3SoA_param_0+8];
	ld.param.u64 	%rd3, [_Z10kernel_SoA3SoA_param_0];
	cvta.to.global.u64 	%rd4, %rd3;
	cvta.to.global.u64 	%rd5, %rd2;
	cvta.to.global.u64 	%rd6, %rd1;
	mov.u32 	%r1, %ctaid.x;
	mov.u32 	%r2, %ntid.x;
	mov.u32 	%r3, %tid.x;
	mad.lo.s32 	%r4, %r1, %r2, %r3;
	mul.wide.s32 	%rd7, %r4, 4;
	add.s64 	%rd8, %rd4, %rd7;
	ld.global.f32 	%f1, [%rd8];
	add.f32 	%f2, %f1, 0f41200000;
	st.global.f32 	[%rd8], %f2;
	add.s64 	%rd9, %rd5, %rd7;
	ld.global.f32 	%f3, [%rd9];
	add.f32 	%f4, %f3, 0f41200000;
	st.global.f32 	[%rd9], %f4;
	add.s64 	%rd10, %rd6, %rd7;
	ld.global.f32 	%f5, [%rd10];
	add.f32 	%f6, %f5, 0f41200000;
	st.global.f32 	[%rd10], %f6;
	ret;

}


// ===== COMPILED SASS (sm_100) =====

	.target	sm_100

	.elftype	@"ET_EXEC"


//--------------------- .note.nv.tkinfo           --------------------------
	.section	.note.nv.tkinfo,"",@"SHT_NOTE"
	.sectionflags	@"SHF_NOTE_NV_TKINFO"
	.tkinfo
        /*0018*/ 	.word	0x00000002
        /*0030*/ 	.string	""
        /*0030*/ 	.string	"ptxas"
        /*0030*/ 	.string	"Cuda compilation tools, release 13.0, V13.0.88"
        /*0030*/ 	.string	"Build cuda_13.0.r13.0/compiler.36424714_0"
        /*0030*/ 	.string	"-arch sm_100 -m 64 "



//--------------------- .note.nv.cuinfo           --------------------------
	.section	.note.nv.cuinfo,"",@"SHT_NOTE"
	.sectionflags	@"SHF_NOTE_NV_CUINFO"
        /*0018*/ 	.short	0x0002
        /*001a*/ 	.short	0x0064
        /*001c*/ 	.short	0x0082
	.zero		2


//--------------------- .nv.info                  --------------------------
	.section	.nv.info,"",@"SHT_CUDA_INFO"
	.align	4


	//----- nvinfo : EIATTR_REGCOUNT
	.align		4
        /*0000*/ 	.byte	0x04, 0x2f
        /*0002*/ 	.short	(.L_1 - .L_0)
	.align		4
.L_0:
        /*0004*/ 	.word	index@(_Z10kernel_AoSP3AoS)
        /*0008*/ 	.word	0x0000000c


	//----- nvinfo : EIATTR_FRAME_SIZE
	.align		4
.L_1:
        /*000c*/ 	.byte	0x04, 0x11
        /*000e*/ 	.short	(.L_3 - .L_2)
	.align		4
.L_2:
        /*0010*/ 	.word	index@(_Z10kernel_AoSP3AoS)
        /*0014*/ 	.word	0x00000000


	//----- nvinfo : EIATTR_REGCOUNT
	.align		4
.L_3:
        /*0018*/ 	.byte	0x04, 0x2f
        /*001a*/ 	.short	(.L_5 - .L_4)
	.align		4
.L_4:
        /*001c*/ 	.word	index@(_Z10kernel_SoA3SoA)
        /*0020*/ 	.word	0x00000010


	//----- nvinfo : EIATTR_FRAME_SIZE
	.align		4
.L_5:
        /*0024*/ 	.byte	0x04, 0x11
        /*0026*/ 	.short	(.L_7 - .L_6)
	.align		4
.L_6:
        /*0028*/ 	.word	index@(_Z10kernel_SoA3SoA)
        /*002c*/ 	.word	0x00000000


	//----- nvinfo : EIATTR_MIN_STACK_SIZE
	.align		4
.L_7:
        /*0030*/ 	.byte	0x04, 0x12
        /*0032*/ 	.short	(.L_9 - .L_8)
	.align		4
.L_8:
        /*0034*/ 	.word	index@(_Z10kernel_SoA3SoA)
        /*0038*/ 	.word	0x00000000


	//----- nvinfo : EIATTR_MIN_STACK_SIZE
	.align		4
.L_9:
        /*003c*/ 	.byte	0x04, 0x12
        /*003e*/ 	.short	(.L_11 - .L_10)
	.align		4
.L_10:
        /*0040*/ 	.word	index@(_Z10kernel_AoSP3AoS)
        /*0044*/ 	.word	0x00000000
.L_11:


//--------------------- .nv.compat                --------------------------
	.section	.nv.compat,"",@"SHT_CUDA_COMPAT_INFO"
	.align	4
        /*0000*/ 	.byte	0x02, 0x09, 0x00, 0x00, 0x02, 0x02, 0x01, 0x00, 0x02, 0x05, 0x05, 0x00, 0x03, 0x07, 0x01, 0x01
        /*0010*/ 	.byte	0x02, 0x03, 0x00, 0x00, 0x02, 0x06, 0x01, 0x00, 0x04, 0x0b, 0x08, 0x00, 0x09, 0x00, 0x00, 0x00
        /*0020*/ 	.byte	0x00, 0x00, 0x00, 0x00


//--------------------- .nv.info._Z10kernel_SoA3SoA --------------------------
	.section	.nv.info._Z10kernel_SoA3SoA,"",@"SHT_CUDA_INFO"
	.sectionflags	@""
	.align	4


	//----- nvinfo : EIATTR_CUDA_API_VERSION
	.align		4
        /*0000*/ 	.byte	0x04, 0x37
        /*0002*/ 	.short	(.L_13 - .L_12)
.L_12:
        /*0004*/ 	.word	0x00000082


	//----- nvinfo : EIATTR_KPARAM_INFO
	.align		4
.L_13:
        /*0008*/ 	.byte	0x04, 0x17
        /*000a*/ 	.short	(.L_15 - .L_14)
.L_14:
        /*000c*/ 	.word	0x00000000
        /*0010*/ 	.short	0x0000
        /*0012*/ 	.short	0x0000
        /*0014*/ 	.byte	0x00, 0xf0, 0x61, 0x00


	//----- nvinfo : EIATTR_SPARSE_MMA_MASK
	.align		4
.L_15:
        /*0018*/ 	.byte	0x03, 0x50
        /*001a*/ 	.short	0x0000


	//----- nvinfo : EIATTR_MAXREG_COUNT
	.align		4
        /*001c*/ 	.byte	0x03, 0x1b
        /*001e*/ 	.short	0x00ff


	//----- nvinfo : EIATTR_MERCURY_ISA_VERSION
	.align		4
        /*0020*/ 	.byte	0x03, 0x5f
        /*0022*/ 	.short	0x0101


	//----- nvinfo : EIATTR_VRC_CTA_INIT_COUNT
	.align		4
        /*0024*/ 	.byte	0x02, 0x4a
	.zero		1
	.zero		1


	//----- nvinfo : EIATTR_EXIT_INSTR_OFFSETS
	.align		4
        /*0028*/ 	.byte	0x04, 0x1c
        /*002a*/ 	.short	(.L_17 - .L_16)


	//   ....[0]....
.L_16:
        /*002c*/ 	.word	0x00000150


	//----- nvinfo : EIATTR_CBANK_PARAM_SIZE
	.align		4
.L_17:
        /*0030*/ 	.byte	0x03, 0x19
        /*0032*/ 	.short	0x0018


	//----- nvinfo : EIATTR_PARAM_CBANK
	.align		4
        /*0034*/ 	.byte	0x04, 0x0a
        /*0036*/ 	.short	(.L_19 - .L_18)
	.align		4
.L_18:
        /*0038*/ 	.word	index@(.nv.constant0._Z10kernel_SoA3SoA)
        /*003c*/ 	.short	0x0380
        /*003e*/ 	.short	0x0018


	//----- nvinfo : EIATTR_SW_WAR
	.align		4
.L_19:
        /*0040*/ 	.byte	0x04, 0x36
        /*0042*/ 	.short	(.L_21 - .L_20)
.L_20:
        /*0044*/ 	.word	0x00000008
.L_21:


//--------------------- .nv.info._Z10kernel_AoSP3AoS --------------------------
	.section	.nv.info._Z10kernel_AoSP3AoS,"",@"SHT_CUDA_INFO"
	.sectionflags	@""
	.align	4


	//----- nvinfo : EIATTR_CUDA_API_VERSION
	.align		4
        /*0000*/ 	.byte	0x04, 0x37
        /*0002*/ 	.short	(.L_23 - .L_22)
.L_22:
        /*0004*/ 	.word	0x00000082


	//----- nvinfo : EIATTR_KPARAM_INFO
	.align		4
.L_23:
        /*0008*/ 	.byte	0x04, 0x17
        /*000a*/ 	.short	(.L_25 - .L_24)
.L_24:
        /*000c*/ 	.word	0x00000000
        /*0010*/ 	.short	0x0000
        /*0012*/ 	.short	0x0000
        /*0014*/ 	.byte	0x00, 0xf5, 0x21, 0x00


	//----- nvinfo : EIATTR_SPARSE_MMA_MASK
	.align		4
.L_25:
        /*0018*/ 	.byte	0x03, 0x50
        /*001a*/ 	.short	0x0000


	//----- nvinfo : EIATTR_MAXREG_COUNT
	.align		4
        /*001c*/ 	.byte	0x03, 0x1b
        /*001e*/ 	.short	0x00ff


	//----- nvinfo : EIATTR_MERCURY_ISA_VERSION
	.align		4
        /*0020*/ 	.byte	0x03, 0x5f
        /*0022*/ 	.short	0x0101


	//----- nvinfo : EIATTR_VRC_CTA_INIT_COUNT
	.align		4
        /*0024*/ 	.byte	0x02, 0x4a
	.zero		1
	.zero		1


	//----- nvinfo : EIATTR_EXIT_INSTR_OFFSETS
	.align		4
        /*0028*/ 	.byte	0x04, 0x1c
        /*002a*/ 	.short	(.L_27 - .L_26)


	//   ....[0]....
.L_26:
        /*002c*/ 	.word	0x00000110


	//----- nvinfo : EIATTR_CBANK_PARAM_SIZE
	.align		4
.L_27:
        /*0030*/ 	.byte	0x03, 0x19
        /*0032*/ 	.short	0x0008


	//----- nvinfo : EIATTR_PARAM_CBANK
	.align		4
        /*0034*/ 	.byte	0x04, 0x0a
        /*0036*/ 	.short	(.L_29 - .L_28)
	.align		4
.L_28:
        /*0038*/ 	.word	index@(.nv.constant0._Z10kernel_AoSP3AoS)
        /*003c*/ 	.short	0x0380
        /*003e*/ 	.short	0x0008


	//----- nvinfo : EIATTR_SW_WAR
	.align		4
.L_29:
        /*0040*/ 	.byte	0x04, 0x36
        /*0042*/ 	.short	(.L_31 - .L_30)
.L_30:
        /*0044*/ 	.word	0x00000008
.L_31:


//--------------------- .nv.callgraph             --------------------------
	.section	.nv.callgraph,"",@"SHT_CUDA_CALLGRAPH"
	.align	4
	.sectionentsize	8
	.align		4
        /*0000*/ 	.word	0x00000000
	.align		4
        /*0004*/ 	.word	0xffffffff
	.align		4
        /*0008*/ 	.word	0x00000000
	.align		4
        /*000c*/ 	.word	0xfffffffe
	.align		4
        /*0010*/ 	.word	0x00000000
	.align		4
        /*0014*/ 	.word	0xfffffffd
	.align		4
        /*0018*/ 	.word	0x00000000
	.align		4
        /*001c*/ 	.word	0xfffffffc


//--------------------- .text._Z10kernel_SoA3SoA  --------------------------
	.section	.text._Z10kernel_SoA3SoA,"ax",@progbits
	.align	128
        .global         _Z10kernel_SoA3SoA
        .type           _Z10kernel_SoA3SoA,@function
        .size           _Z10kernel_SoA3SoA,(.L_x_2 - _Z10kernel_SoA3SoA)
        .other          _Z10kernel_SoA3SoA,@"STO_CUDA_ENTRY STV_DEFAULT"
_Z10kernel_SoA3SoA:
.text._Z10kernel_SoA3SoA:
[----:B------:R-:W-:Y:S01]  /*0000*/  LDC R1, c[0x0][0x37c] ;  /* 0x0000df00ff017b82 */ /* 0x000fe20000000800 */
[----:B------:R-:W0:Y:S07]  /*0010*/  S2R R0, SR_TID.X ;  /* 0x0000000000007919 */ /* 0x000e2e0000002100 */
[----:B------:R-:W0:Y:S01]  /*0020*/  S2UR UR6, SR_CTAID.X ;  /* 0x00000000000679c3 */ /* 0x000e220000002500 */
[----:B------:R-:W1:Y:S07]  /*0030*/  LDCU.64 UR4, c[0x0][0x358] ;  /* 0x00006b00ff0477ac */ /* 0x000e6e0008000a00 */
[----:B------:R-:W0:Y:S08]  /*0040*/  LDC R9, c[0x0][0x360] ;  /* 0x0000d800ff097b82 */ /* 0x000e300000000800 */
[----:B------:R-:W2:Y:S08]  /*0050*/  LDC.64 R2, c[0x0][0x380] ;  /* 0x0000e000ff027b82 */ /* 0x000eb00000000a00 */
[----:B------:R-:W3:Y:S01]  /*0060*/  LDC.64 R4, c[0x0][0x388] ;  /* 0x0000e200ff047b82 */ /* 0x000ee20000000a00 */
[----:B0-----:R-:W-:-:S07]  /*0070*/  IMAD R9, R9, UR6, R0 ;  /* 0x0000000609097c24 */ /* 0x001fce000f8e0200 */
[----:B------:R-:W0:Y:S01]  /*0080*/  LDC.64 R6, c[0x0][0x390] ;  /* 0x0000e400ff067b82 */ /* 0x000e220000000a00 */
[----:B--2---:R-:W-:-:S05]  /*0090*/  IMAD.WIDE R2, R9, 0x4, R2 ;  /* 0x0000000409027825 */ /* 0x004fca00078e0202 */
[----:B-1----:R-:W2:Y:S01]  /*00a0*/  LDG.E R0, desc[UR4][R2.64] ;  /* 0x0000000402007981 */ /* 0x002ea2000c1e1900 */
[----:B---3--:R-:W-:-:S04]  /*00b0*/  IMAD.WIDE R4, R9, 0x4, R4 ;  /* 0x0000000409047825 */ /* 0x008fc800078e0204 */
[----:B--2---:R-:W-:-:S05]  /*00c0*/  FADD R11, R0, 10 ;  /* 0x41200000000b7421 */ /* 0x004fca0000000000 */
[----:B------:R-:W-:Y:S04]  /*00d0*/  STG.E desc[UR4][R2.64], R11 ;  /* 0x0000000b02007986 */ /* 0x000fe8000c101904 */
[----:B------:R-:W2:Y:S01]  /*00e0*/  LDG.E R0, desc[UR4][R4.64] ;  /* 0x0000000404007981 */ /* 0x000ea2000c1e1900 */
[----:B0-----:R-:W-:-:S04]  /*00f0*/  IMAD.WIDE R6, R9, 0x4, R6 ;  /* 0x0000000409067825 */ /* 0x001fc800078e0206 */
[----:B--2---:R-:W-:-:S05]  /*0100*/  FADD R13, R0, 10 ;  /* 0x41200000000d7421 */ /* 0x004fca0000000000 */
[----:B------:R-:W-:Y:S04]  /*0110*/  STG.E desc[UR4][R4.64], R13 ;  /* 0x0000000d04007986 */ /* 0x000fe8000c101904 */
[----:B------:R-:W2:Y:S02]  /*0120*/  LDG.E R0, desc[UR4][R6.64] ;  /* 0x0000000406007981 */ /* 0x000ea4000c1e1900 */
[----:B--2---:R-:W-:-:S05]  /*0130*/  FADD R9, R0, 10 ;  /* 0x4120000000097421 */ /* 0x004fca0000000000 */
[----:B------:R-:W-:Y:S01]  /*0140*/  STG.E desc[UR4][R6.64], R9 ;  /* 0x0000000906007986 */ /* 0x000fe2000c101904 */
[----:B------:R-:W-:Y:S05]  /*0150*/  EXIT ;  /* 0x000000000000794d */ /* 0x000fea0003800000 */
.L_x_0:
[----:B------:R-:W-:-:S00]  /*0160*/  BRA `(.L_x_0) ;  /* 0xfffffffc00fc7947 */ /* 0x000fc0000383ffff */
[----:B------:R-:W-:-:S00]  /*0170*/  NOP ;  /* 0x0000000000007918 */ /* 0x000fc00000000000 */
        /* <DEDUP_REMOVED lines=8> */
.L_x_2:


//--------------------- .text._Z10kernel_AoSP3AoS --------------------------
	.section	.text._Z10kernel_AoSP3AoS,"ax",@progbits
	.align	128
        .global         _Z10kernel_AoSP3AoS
        .type           _Z10kernel_AoSP3AoS,@function
        .size           _Z10kernel_AoSP3AoS,(.L_x_3 - _Z10kernel_AoSP3AoS)
        .other          _Z10kernel_AoSP3AoS,@"STO_CUDA_ENTRY STV_DEFAULT"
_Z10kernel_AoSP3AoS:
.text._Z10kernel_AoSP3AoS:
[----:B------:R-:W-:Y:S01]  /*0000*/  LDC R1, c[0x0][0x37c] ;  /* 0x0000df00ff017b82 */ /* 0x000fe20000000800 */
[----:B------:R-:W0:Y:S07]  /*0010*/  S2R R0, SR_TID.X ;  /* 0x0000000000007919 */ /* 0x000e2e0000002100 */
[----:B------:R-:W0:Y:S01]  /*0020*/  S2UR UR6, SR_CTAID.X ;  /* 0x00000000000679c3 */ /* 0x000e220000002500 */
[----:B------:R-:W1:Y:S07]  /*0030*/  LDCU.64 UR4, c[0x0][0x358] ;  /* 0x00006b00ff0477ac */ /* 0x000e6e0008000a00 */
[----:B------:R-:W0:Y:S08]  /*0040*/  LDC R5, c[0x0][0x360] ;  /* 0x0000d800ff057b82 */ /* 0x000e300000000800 */
[----:B------:R-:W2:Y:S01]  /*0050*/  LDC.64 R2, c[0x0][0x380] ;  /* 0x0000e000ff027b82 */ /* 0x000ea20000000a00 */
[----:B0-----:R-:W-:-:S04]  /*0060*/  IMAD R5, R5, UR6, R0 ;  /* 0x0000000605057c24 */ /* 0x001fc8000f8e0200 */
[----:B--2---:R-:W-:-:S05]  /*0070*/  IMAD.WIDE R2, R5, 0xc, R2 ;  /* 0x0000000c05027825 */ /* 0x004fca00078e0202 */
[----:B-1----:R-:W2:Y:S04]  /*0080*/  LDG.E R0, desc[UR4][R2.64] ;  /* 0x0000000402007981 */ /* 0x002ea8000c1e1900 */
[----:B------:R-:W3:Y:S04]  /*0090*/  LDG.E R4, desc[UR4][R2.64+0x4] ;  /* 0x0000040402047981 */ /* 0x000ee8000c1e1900 */
[----:B------:R-:W4:Y:S01]  /*00a0*/  LDG.E R6, desc[UR4][R2.64+0x8] ;  /* 0x0000080402067981 */ /* 0x000f22000c1e1900 */
[----:B--2---:R-:W-:Y:S01]  /*00b0*/  FADD R5, R0, 10 ;  /* 0x4120000000057421 */ /* 0x004fe20000000000 */
[----:B---3--:R-:W-:-:S04]  /*00c0*/  FADD R7, R4, 10 ;  /* 0x4120000004077421 */ /* 0x008fc80000000000 */
[----:B------:R-:W-:Y:S01]  /*00d0*/  STG.E desc[UR4][R2.64], R5 ;  /* 0x0000000502007986 */ /* 0x000fe2000c101904 */
[----:B----4-:R-:W-:-:S03]  /*00e0*/  FADD R9, R6, 10 ;  /* 0x4120000006097421 */ /* 0x010fc60000000000 */
[----:B------:R-:W-:Y:S04]  /*00f0*/  STG.E desc[UR4][R2.64+0x4], R7 ;  /* 0x0000040702007986 */ /* 0x000fe8000c101904 */
[----:B------:R-:W-:Y:S01]  /*0100*/  STG.E desc[UR4][R2.64+0x8], R9 ;  /* 0x0000080902007986 */ /* 0x000fe2000c101904 */
[----:B------:R-:W-:Y:S05]  /*0110*/  EXIT ;  /* 0x000000000000794d */ /* 0x000fea0003800000 */
.L_x_1:
        /* <DEDUP_REMOVED lines=14> */
.L_x_3:


//--------------------- .nv.shared.reserved.0     --------------------------
	.section	.nv.shared.reserved.0,"aw",@nobits
	.weak		__nv_reservedSMEM_offset_0_alias
	.size		__nv_reservedSMEM_offset_0_alias, 0, 64
	.other		__nv_reservedSMEM_offset_0_alias,@"STO_CUDA_RESERVED_SHARED STV_DEFAULT"
__nv_reservedSMEM_offset_0_alias:
	.zero		0
	.zero		64


//--------------------- .nv.constant0._Z10kernel_SoA3SoA --------------------------
	.section	.nv.constant0._Z10kernel_SoA3SoA,"a",@progbits
	.sectionflags	@""
	.align	4
.nv.constant0._Z10kernel_SoA3SoA:
	.zero		920


//--------------------- .nv.constant0._Z10kernel_AoSP3AoS --------------------------
	.section	.nv.constant0._Z10kernel_AoSP3AoS,"a",@progbits
	.sectionflags	@""
	.align	4
.nv.constant0._Z10kernel_AoSP3AoS:
	.zero		904


//--------------------- SYMBOLS --------------------------

	.type		.nv.reservedSmem.offset0,@object
	.size		.nv.reservedSmem.offset0,0x4
